//
// Generated by NVIDIA NVVM Compiler
//
// Compiler Build ID: CL-36424714
// Cuda compilation tools, release 13.0, V13.0.88
// Based on NVVM 20.0.0
//

.version 9.0
.target sm_100
.address_size 64

	// .globl	asinhGovaluate

.visible .entry asinhGovaluate(
	.param .u64 .ptr .align 1 asinhGovaluate_param_0,
	.param .u32 asinhGovaluate_param_1
)
{
	.reg .pred 	%p<8>;
	.reg .b32 	%r<15>;
	.reg .b32 	%f<38>;
	.reg .b64 	%rd<5>;

	ld.param.u64 	%rd2, [asinhGovaluate_param_0];
	ld.param.u32 	%r3, [asinhGovaluate_param_1];
	mov.u32 	%r4, %ctaid.y;
	mov.u32 	%r5, %nctaid.x;
	mov.u32 	%r6, %ctaid.x;
	mad.lo.s32 	%r7, %r4, %r5, %r6;
	mov.u32 	%r8, %ntid.x;
	mov.u32 	%r9, %tid.x;
	mad.lo.s32 	%r1, %r7, %r8, %r9;
	setp.ge.s32 	%p1, %r1, %r3;
	@%p1 bra 	$L__BB0_4;
	cvta.to.global.u64 	%rd3, %rd2;
	mul.wide.s32 	%rd4, %r1, 4;
	add.s64 	%rd1, %rd3, %rd4;
	ld.global.f32 	%f1, [%rd1];
	abs.f32 	%f2, %f1;
	fma.rn.f32 	%f7, %f1, %f1, 0f3F800000;
	rsqrt.approx.ftz.f32 	%f8, %f7;
	fma.rn.f32 	%f9, %f7, %f8, 0f3F800000;
	rcp.approx.ftz.f32 	%f10, %f9;
	mul.f32 	%f11, %f2, %f10;
	fma.rn.f32 	%f12, %f2, %f11, %f2;
	setp.gt.f32 	%p2, %f2, 0f4B000000;
	selp.f32 	%f3, %f2, %f12, %p2;
	mov.f32 	%f13, 0f3F800000;
	add.rz.f32 	%f14, %f3, %f13;
	mov.b32 	%r10, %f14;
	add.s32 	%r11, %r10, -1061158912;
	and.b32  	%r12, %r11, -8388608;
	mov.b32 	%r2, %f3;
	sub.s32 	%r13, %r2, %r12;
	mov.b32 	%f15, %r13;
	sub.s32 	%r14, 1082130432, %r12;
	mov.b32 	%f16, %r14;
	fma.rn.f32 	%f17, %f16, 0f3E800000, 0fBF800000;
	add.f32 	%f18, %f17, %f15;
	cvt.rn.f32.s32 	%f19, %r12;
	mul.f32 	%f20, %f19, 0f34000000;
	fma.rn.f32 	%f21, %f18, 0fBD39BF78, 0f3DD80012;
	fma.rn.f32 	%f22, %f21, %f18, 0fBE0778E0;
	fma.rn.f32 	%f23, %f22, %f18, 0f3E146475;
	fma.rn.f32 	%f24, %f23, %f18, 0fBE2A68DD;
	fma.rn.f32 	%f25, %f24, %f18, 0f3E4CAF9E;
	fma.rn.f32 	%f26, %f25, %f18, 0fBE800042;
	fma.rn.f32 	%f27, %f26, %f18, 0f3EAAAAE6;
	fma.rn.f32 	%f28, %f27, %f18, 0fBF000000;
	mul.f32 	%f29, %f18, %f28;
	fma.rn.f32 	%f30, %f29, %f18, %f18;
	fma.rn.f32 	%f37, %f20, 0f3F317218, %f30;
	setp.lt.u32 	%p3, %r2, 2139095040;
	@%p3 bra 	$L__BB0_3;
	setp.gt.s32 	%p4, %r2, -1082130432;
	fma.rn.f32 	%f31, %f3, 0f7F800000, 0f7F800000;
	selp.f32 	%f32, %f31, %f37, %p4;
	setp.eq.f32 	%p5, %f3, 0f00000000;
	selp.f32 	%f37, 0f80000000, %f32, %p5;
$L__BB0_3:
	setp.gt.f32 	%p6, %f2, 0f4B000000;
	add.f32 	%f33, %f37, 0f3F317218;
	selp.f32 	%f34, %f33, %f37, %p6;
	setp.num.f32 	%p7, %f2, %f2;
	copysign.f32 	%f35, %f1, %f34;
	selp.f32 	%f36, %f35, %f34, %p7;
	st.global.f32 	[%rd1], %f36;
$L__BB0_4:
	ret;

}


// ===== COMPILED SASS (sm_100) =====

	.target	sm_100

	.elftype	@"ET_EXEC"


//--------------------- .note.nv.tkinfo           --------------------------
	.section	.note.nv.tkinfo,"",@"SHT_NOTE"
	.sectionflags	@"SHF_NOTE_NV_TKINFO"
	.tkinfo
        /*0018*/ 	.word	0x00000002
        /*0030*/ 	.string	""
        /*0030*/ 	.string	"ptxas"
        /*0030*/ 	.string	"Cuda compilation tools, release 13.0, V13.0.88"
        /*0030*/ 	.string	"Build cuda_13.0.r13.0/compiler.36424714_0"
        /*0030*/ 	.string	"-arch sm_100 -m 64 "



//--------------------- .note.nv.cuinfo           --------------------------
	.section	.note.nv.cuinfo,"",@"SHT_NOTE"
	.sectionflags	@"SHF_NOTE_NV_CUINFO"
        /*0018*/ 	.short	0x0002
        /*001a*/ 	.short	0x0064
        /*001c*/ 	.short	0x0082
	.zero		2


//--------------------- .nv.info                  --------------------------
	.section	.nv.info,"",@"SHT_CUDA_INFO"
	.align	4


	//----- nvinfo : EIATTR_REGCOUNT
	.align		4
        /*0000*/ 	.byte	0x04, 0x2f
        /*0002*/ 	.short	(.L_1 - .L_0)
	.align		4
.L_0:
        /*0004*/ 	.word	index@(asinhGovaluate)
        /*0008*/ 	.word	0x0000000c


	//----- nvinfo : EIATTR_FRAME_SIZE
	.align		4
.L_1:
        /*000c*/ 	.byte	0x04, 0x11
        /*000e*/ 	.short	(.L_3 - .L_2)
	.align		4
.L_2:
        /*0010*/ 	.word	index@(asinhGovaluate)
        /*0014*/ 	.word	0x00000000


	//----- nvinfo : EIATTR_MIN_STACK_SIZE
	.align		4
.L_3:
        /*0018*/ 	.byte	0x04, 0x12
        /*001a*/ 	.short	(.L_5 - .L_4)
	.align		4
.L_4:
        /*001c*/ 	.word	index@(asinhGovaluate)
        /*0020*/ 	.word	0x00000000
.L_5:


//--------------------- .nv.compat                --------------------------
	.section	.nv.compat,"",@"SHT_CUDA_COMPAT_INFO"
	.align	4
        /*0000*/ 	.byte	0x02, 0x09, 0x00, 0x00, 0x02, 0x02, 0x01, 0x00, 0x02, 0x05, 0x05, 0x00, 0x03, 0x07, 0x01, 0x01
        /*0010*/ 	.byte	0x02, 0x03, 0x00, 0x00, 0x02, 0x06, 0x01, 0x00, 0x04, 0x0b, 0x08, 0x00, 0x01, 0x00, 0x00, 0x00
        /*0020*/ 	.byte	0x00, 0x00, 0x00, 0x00


//--------------------- .nv.info.asinhGovaluate   --------------------------
	.section	.nv.info.asinhGovaluate,"",@"SHT_CUDA_INFO"
	.sectionflags	@""
	.align	4


	//----- nvinfo : EIATTR_CUDA_API_VERSION
	.align		4
        /*0000*/ 	.byte	0x04, 0x37
        /*0002*/ 	.short	(.L_7 - .L_6)
.L_6:
        /*0004*/ 	.word	0x00000082


	//----- nvinfo : EIATTR_KPARAM_INFO
	.align		4
.L_7:
        /*0008*/ 	.byte	0x04, 0x17
        /*000a*/ 	.short	(.L_9 - .L_8)
.L_8:
        /*000c*/ 	.word	0x00000000
        /*0010*/ 	.short	0x0001
        /*0012*/ 	.short	0x0008
        /*0014*/ 	.byte	0x00, 0xf0, 0x11, 0x00


	//----- nvinfo : EIATTR_KPARAM_INFO
	.align		4
.L_9:
        /*0018*/ 	.byte	0x04, 0x17
        /*001a*/ 	.short	(.L_11 - .L_10)
.L_10:
        /*001c*/ 	.word	0x00000000
        /*0020*/ 	.short	0x0000
        /*0022*/ 	.short	0x0000
        /*0024*/ 	.byte	0x00, 0xf5, 0x21, 0x00


	//----- nvinfo : EIATTR_SPARSE_MMA_MASK
	.align		4
.L_11:
        /*0028*/ 	.byte	0x03, 0x50
        /*002a*/ 	.short	0x0000


	//----- nvinfo : EIATTR_MAXREG_COUNT
	.align		4
        /*002c*/ 	.byte	0x03, 0x1b
        /*002e*/ 	.short	0x00ff


	//----- nvinfo : EIATTR_MERCURY_ISA_VERSION
	.align		4
        /*0030*/ 	.byte	0x03, 0x5f
        /*0032*/ 	.short	0x0101


	//----- nvinfo : EIATTR_VRC_CTA_INIT_COUNT
	.align		4
        /*0034*/ 	.byte	0x02, 0x4a
	.zero		1
	.zero		1


	//----- nvinfo : EIATTR_EXIT_INSTR_OFFSETS
	.align		4
        /*0038*/ 	.byte	0x04, 0x1c
        /*003a*/ 	.short	(.L_13 - .L_12)


	//   ....[0]....
.L_12:
        /*003c*/ 	.word	0x000000a0


	//   ....[1]....
        /*0040*/ 	.word	0x00000380


	//----- nvinfo : EIATTR_CBANK_PARAM_SIZE
	.align		4
.L_13:
        /*0044*/ 	.byte	0x03, 0x19
        /*0046*/ 	.short	0x000c


	//----- nvinfo : EIATTR_PARAM_CBANK
	.align		4
        /*0048*/ 	.byte	0x04, 0x0a
        /*004a*/ 	.short	(.L_15 - .L_14)
	.align		4
.L_14:
        /*004c*/ 	.word	index@(.nv.constant0.asinhGovaluate)
        /*0050*/ 	.short	0x0380
        /*0052*/ 	.short	0x000c


	//----- nvinfo : EIATTR_SW_WAR
	.align		4
.L_15:
        /*0054*/ 	.byte	0x04, 0x36
        /*0056*/ 	.short	(.L_17 - .L_16)
.L_16:
        /*0058*/ 	.word	0x00000008
.L_17:


//--------------------- .nv.callgraph             --------------------------
	.section	.nv.callgraph,"",@"SHT_CUDA_CALLGRAPH"
	.align	4
	.sectionentsize	8
	.align		4
        /*0000*/ 	.word	0x00000000
	.align		4
        /*0004*/ 	.word	0xffffffff
	.align		4
        /*0008*/ 	.word	0x00000000
	.align		4
        /*000c*/ 	.word	0xfffffffe
	.align		4
        /*0010*/ 	.word	0x00000000
	.align		4
        /*0014*/ 	.word	0xfffffffd
	.align		4
        /*0018*/ 	.word	0x00000000
	.align		4
        /*001c*/ 	.word	0xfffffffc


//--------------------- .text.asinhGovaluate      --------------------------
	.section	.text.asinhGovaluate,"ax",@progbits
	.align	128
        .global         asinhGovaluate
        .type           asinhGovaluate,@function
        .size           asinhGovaluate,(.L_x_1 - asinhGovaluate)
        .other          asinhGovaluate,@"STO_CUDA_ENTRY STV_DEFAULT"
asinhGovaluate:
.text.asinhGovaluate:
[----:B------:R-:W-:Y:S01]  /*0000*/  LDC R1, c[0x0][0x37c] ;  /* 0x0000df00ff017b82 */ /* 0x000fe20000000800 */
[----:B------:R-:W0:Y:S07]  /*0010*/  S2R R0, SR_TID.X ;  /* 0x0000000000007919 */ /* 0x000e2e0000002100 */
[----:B------:R-:W-:Y:S01]  /*0020*/  S2UR UR4, SR_CTAID.Y ;  /* 0x00000000000479c3 */ /* 0x000fe20000002600 */
[----:B------:R-:W1:Y:S01]  /*0030*/  LDCU UR5, c[0x0][0x370] ;  /* 0x00006e00ff0577ac */ /* 0x000e620008000800 */
[----:B------:R-:W2:Y:S06]  /*0040*/  LDCU UR7, c[0x0][0x388] ;  /* 0x00007100ff0777ac */ /* 0x000eac0008000800 */
[----:B------:R-:W1:Y:S08]  /*0050*/  S2UR UR6, SR_CTAID.X ;  /* 0x00000000000679c3 */ /* 0x000e700000002500 */
[----:B------:R-:W0:Y:S01]  /*0060*/  LDC R5, c[0x0][0x360] ;  /* 0x0000d800ff057b82 */ /* 0x000e220000000800 */
[----:B-1----:R-:W-:-:S06]  /*0070*/  UIMAD UR4, UR4, UR5, UR6 ;  /* 0x00000005040472a4 */ /* 0x002fcc000f8e0206 */
[----:B0-----:R-:W-:-:S05]  /*0080*/  IMAD R5, R5, UR4, R0 ;  /* 0x0000000405057c24 */ /* 0x001fca000f8e0200 */
[----:B--2---:R-:W-:-:S13]  /*0090*/  ISETP.GE.AND P0, PT, R5, UR7, PT ;  /* 0x0000000705007c0c */ /* 0x004fda000bf06270 */
[----:B------:R-:W-:Y:S05]  /*00a0*/  @P0 EXIT ;  /* 0x000000000000094d */ /* 0x000fea0003800000 */
[----:B------:R-:W0:Y:S01]  /*00b0*/  LDC.64 R2, c[0x0][0x380] ;  /* 0x0000e000ff027b82 */ /* 0x000e220000000a00 */
[----:B------:R-:W1:Y:S01]  /*00c0*/  LDCU.64 UR4, c[0x0][0x358] ;  /* 0x00006b00ff0477ac */ /* 0x000e620008000a00 */
[----:B0-----:R-:W-:-:S05]  /*00d0*/  IMAD.WIDE R2, R5, 0x4, R2 ;  /* 0x0000000405027825 */ /* 0x001fca00078e0202 */
[----:B-1----:R-:W2:Y:S01]  /*00e0*/  LDG.E R0, desc[UR4][R2.64] ;  /* 0x0000000402007981 */ /* 0x002ea2000c1e1900 */
[----:B------:R-:W-:Y:S02]  /*00f0*/  HFMA2 R9, -RZ, RZ, 1.625, 0 ;  /* 0x3e800000ff097431 */ /* 0x000fe400000001ff */
[C---:B--2---:R-:W-:Y:S01]  /*0100*/  FFMA R4, R0.reuse, R0, 1 ;  /* 0x3f80000000047423 */ /* 0x044fe20000000000 */
[----:B------:R-:W-:-:S03]  /*0110*/  FSETP.GT.AND P0, PT, |R0|, 8388608, PT ;  /* 0x4b0000000000780b */ /* 0x000fc60003f04200 */
[----:B------:R-:W0:Y:S02]  /*0120*/  MUFU.RSQ R5, R4 ;  /* 0x0000000400057308 */ /* 0x000e240000001400 */
[----:B0-----:R-:W-:-:S06]  /*0130*/  FFMA R5, R4, R5, 1 ;  /* 0x3f80000004057423 */ /* 0x001fcc0000000005 */
[----:B------:R-:W0:Y:S02]  /*0140*/  MUFU.RCP R5, R5 ;  /* 0x0000000500057308 */ /* 0x000e240000001000 */
[----:B0-----:R-:W-:-:S04]  /*0150*/  FMUL R7, |R0|, R5 ;  /* 0x0000000500077220 */ /* 0x001fc80000400200 */
[----:B------:R-:W-:-:S05]  /*0160*/  FFMA R7, |R0|, R7, |R0| ;  /* 0x0000000700077223 */ /* 0x000fca0000000600 */
[----:B------:R-:W-:-:S04]  /*0170*/  FSEL R7, |R0|, R7, P0 ;  /* 0x0000000700077208 */ /* 0x000fc80000000200 */
[C---:B------:R-:W-:Y:S01]  /*0180*/  ISETP.GE.U32.AND P1, PT, R7.reuse, 0x7f800000, PT ;  /* 0x7f8000000700780c */ /* 0x040fe20003f26070 */
[----:B------:R-:W-:-:S03]  /*0190*/  FADD.RZ R6, R7, 1 ;  /* 0x3f80000007067421 */ /* 0x000fc6000000c000 */
[----:B------:R-:W-:Y:S02]  /*01a0*/  ISETP.GT.AND P2, PT, R7, -0x40800000, P1 ;  /* 0xbf8000000700780c */ /* 0x000fe40000f44270 */
[----:B------:R-:W-:-:S04]  /*01b0*/  IADD3 R6, PT, PT, R6, -0x3f400000, RZ ;  /* 0xc0c0000006067810 */ /* 0x000fc80007ffe0ff */
[----:B------:R-:W-:-:S04]  /*01c0*/  LOP3.LUT R6, R6, 0xff800000, RZ, 0xc0, !PT ;  /* 0xff80000006067812 */ /* 0x000fc800078ec0ff */
[----:B------:R-:W-:Y:S02]  /*01d0*/  IADD3 R8, PT, PT, -R6, 0x40800000, RZ ;  /* 0x4080000006087810 */ /* 0x000fe40007ffe1ff */
[-C--:B------:R-:W-:Y:S02]  /*01e0*/  IADD3 R4, PT, PT, R7, -R6.reuse, RZ ;  /* 0x8000000607047210 */ /* 0x080fe40007ffe0ff */
[----:B------:R-:W-:Y:S01]  /*01f0*/  I2FP.F32.S32 R6, R6 ;  /* 0x0000000600067245 */ /* 0x000fe20000201400 */
[----:B------:R-:W-:Y:S01]  /*0200*/  FFMA R5, R8, R9, -1 ;  /* 0xbf80000008057423 */ /* 0x000fe20000000009 */
[----:B------:R-:W-:-:S03]  /*0210*/  MOV R9, 0x3d39bf78 ;  /* 0x3d39bf7800097802 */ /* 0x000fc60000000f00 */
[----:B------:R-:W-:Y:S01]  /*0220*/  FADD R4, R4, R5 ;  /* 0x0000000504047221 */ /* 0x000fe20000000000 */
[----:B------:R-:W-:-:S03]  /*0230*/  FMUL R6, R6, 1.1920928955078125e-07 ;  /* 0x3400000006067820 */ /* 0x000fc60000400000 */
[----:B------:R-:W-:-:S04]  /*0240*/  FFMA R5, R4, -R9, 0.10546888411045074463 ;  /* 0x3dd8001204057423 */ /* 0x000fc80000000809 */
[----:B------:R-:W-:-:S04]  /*0250*/  FFMA R5, R4, R5, -0.13229703903198242188 ;  /* 0xbe0778e004057423 */ /* 0x000fc80000000005 */
[----:B------:R-:W-:-:S04]  /*0260*/  FFMA R5, R4, R5, 0.14491446316242218018 ;  /* 0x3e14647504057423 */ /* 0x000fc80000000005 */
[----:B------:R-:W-:-:S04]  /*0270*/  FFMA R5, R4, R5, -0.16641564667224884033 ;  /* 0xbe2a68dd04057423 */ /* 0x000fc80000000005 */
[----:B------:R-:W-:-:S04]  /*0280*/  FFMA R5, R4, R5, 0.19988867640495300293 ;  /* 0x3e4caf9e04057423 */ /* 0x000fc80000000005 */
[----:B------:R-:W-:-:S04]  /*0290*/  FFMA R5, R4, R5, -0.25000196695327758789 ;  /* 0xbe80004204057423 */ /* 0x000fc80000000005 */
[----:B------:R-:W-:-:S04]  /*02a0*/  FFMA R5, R4, R5, 0.33333510160446166992 ;  /* 0x3eaaaae604057423 */ /* 0x000fc80000000005 */
[----:B------:R-:W-:-:S04]  /*02b0*/  FFMA R5, R4, R5, -0.5 ;  /* 0xbf00000004057423 */ /* 0x000fc80000000005 */
[----:B------:R-:W-:-:S04]  /*02c0*/  FMUL R5, R4, R5 ;  /* 0x0000000504057220 */ /* 0x000fc80000400000 */
[----:B------:R-:W-:Y:S01]  /*02d0*/  FFMA R5, R4, R5, R4 ;  /* 0x0000000504057223 */ /* 0x000fe20000000004 */
[----:B------:R-:W-:-:S03]  /*02e0*/  @P1 MOV R4, 0x7f800000 ;  /* 0x7f80000000041802 */ /* 0x000fc60000000f00 */
[----:B------:R-:W-:Y:S02]  /*02f0*/  FFMA R5, R6, 0.69314718246459960938, R5 ;  /* 0x3f31721806057823 */ /* 0x000fe40000000005 */
[C---:B------:R-:W-:Y:S01]  /*0300*/  @P2 FFMA R5, R7.reuse, R4, +INF ;  /* 0x7f80000007052423 */ /* 0x040fe20000000004 */
[----:B------:R-:W-:-:S04]  /*0310*/  @P1 FSETP.NEU.AND P2, PT, R7, RZ, PT ;  /* 0x000000ff0700120b */ /* 0x000fc80003f4d000 */
[----:B------:R-:W-:-:S05]  /*0320*/  @P1 FSEL R5, R5, -RZ, P2 ;  /* 0x800000ff05051208 */ /* 0x000fca0001000000 */
[----:B------:R-:W-:Y:S01]  /*0330*/  @P0 FADD R5, R5, 0.69314718246459960938 ;  /* 0x3f31721805050421 */ /* 0x000fe20000000000 */
[----:B------:R-:W-:-:S04]  /*0340*/  FSETP.NAN.AND P0, PT, |R0|, |R0|, PT ;  /* 0x400000000000720b */ /* 0x000fc80003f08200 */
[----:B------:R-:W-:-:S04]  /*0350*/  LOP3.LUT R0, R5, 0x80000000, R0, 0xb8, !PT ;  /* 0x8000000005007812 */ /* 0x000fc800078eb800 */
[----:B------:R-:W-:-:S05]  /*0360*/  FSEL R5, R0, R5, !P0 ;  /* 0x0000000500057208 */ /* 0x000fca0004000000 */
[----:B------:R-:W-:Y:S01]  /*0370*/  STG.E desc[UR4][R2.64], R5 ;  /* 0x0000000502007986 */ /* 0x000fe2000c101904 */
[----:B------:R-:W-:Y:S05]  /*0380*/  EXIT ;  /* 0x000000000000794d */ /* 0x000fea0003800000 */
.L_x_0:
[----:B------:R-:W-:-:S00]  /*0390*/  BRA `(.L_x_0) ;  /* 0xfffffffc00fc7947 */ /* 0x000fc0000383ffff */
[----:B------:R-:W-:-:S00]  /*03a0*/  NOP ;  /* 0x0000000000007918 */ /* 0x000fc00000000000 */
        /* <DEDUP_REMOVED lines=13> */
.L_x_1:


//--------------------- .nv.shared.reserved.0     --------------------------
	.section	.nv.shared.reserved.0,"aw",@nobits
	.weak		__nv_reservedSMEM_offset_0_alias
	.size		__nv_reservedSMEM_offset_0_alias, 0, 64
	.other		__nv_reservedSMEM_offset_0_alias,@"STO_CUDA_RESERVED_SHARED STV_DEFAULT"
__nv_reservedSMEM_offset_0_alias:
	.zero		0
	.zero		64


//--------------------- .nv.constant0.asinhGovaluate --------------------------
	.section	.nv.constant0.asinhGovaluate,"a",@progbits
	.sectionflags	@""
	.align	4
.nv.constant0.asinhGovaluate:
	.zero		908


//--------------------- SYMBOLS --------------------------

	.type		.nv.reservedSmem.offset0,@object
	.size		.nv.reservedSmem.offset0,0x4
